	.headerflags	@"EF_CUDA_TEXMODE_UNIFIED EF_CUDA_64BIT_ADDRESS EF_CUDA_ACCELERATORS EF_CUDA_SM90 EF_CUDA_VIRTUAL_SM(EF_CUDA_SM90)"
	.elftype	@"ET_EXEC"


//--------------------- .nv.info                  --------------------------
	.section	.nv.info,"",@"SHT_CUDA_INFO"
	.align	4


	//----- nvinfo : EIATTR_REGCOUNT
	.align		4
        /*0000*/ 	.byte	0x04, 0x2f
        /*0002*/ 	.short	(.L_1 - .L_0)
	.align		4
.L_0:
        /*0004*/ 	.word	index@(triton_per_fused_mean_37)
        /*0008*/ 	.word	0x00000018


	//----- nvinfo : EIATTR_MIN_STACK_SIZE
	.align		4
.L_1:
        /*000c*/ 	.byte	0x04, 0x12
        /*000e*/ 	.short	(.L_3 - .L_2)
	.align		4
.L_2:
        /*0010*/ 	.word	index@(triton_per_fused_mean_37)
        /*0014*/ 	.word	0x00000000


	//----- nvinfo : EIATTR_FRAME_SIZE
	.align		4
.L_3:
        /*0018*/ 	.byte	0x04, 0x11
        /*001a*/ 	.short	(.L_5 - .L_4)
	.align		4
.L_4:
        /*001c*/ 	.word	index@(triton_per_fused_mean_37)
        /*0020*/ 	.word	0x00000000


	//----- nvinfo : EIATTR_MIN_STACK_SIZE
	.align		4
.L_5:
        /*0024*/ 	.byte	0x04, 0x12
        /*0026*/ 	.short	(.L_7 - .L_6)
	.align		4
.L_6:
        /*0028*/ 	.word	index@(triton_per_fused_mean_37)
        /*002c*/ 	.word	0x00000000
.L_7:


//--------------------- .nv.info.triton_per_fused_mean_37 --------------------------
	.section	.nv.info.triton_per_fused_mean_37,"",@"SHT_CUDA_INFO"
	.sectionflags	@""
	.align	4


	//----- nvinfo : EIATTR_CUDA_API_VERSION
	.align		4
        /*0000*/ 	.byte	0x04, 0x37
        /*0002*/ 	.short	(.L_9 - .L_8)
.L_8:
        /*0004*/ 	.word	0x0000007c


	//----- nvinfo : EIATTR_KPARAM_INFO
	.align		4
.L_9:
        /*0008*/ 	.byte	0x04, 0x17
        /*000a*/ 	.short	(.L_11 - .L_10)
.L_10:
        /*000c*/ 	.word	0x00000000
        /*0010*/ 	.short	0x0003
        /*0012*/ 	.short	0x0014
        /*0014*/ 	.byte	0x00, 0xf0, 0x11, 0x00


	//----- nvinfo : EIATTR_KPARAM_INFO
	.align		4
.L_11:
        /*0018*/ 	.byte	0x04, 0x17
        /*001a*/ 	.short	(.L_13 - .L_12)
.L_12:
        /*001c*/ 	.word	0x00000000
        /*0020*/ 	.short	0x0002
        /*0022*/ 	.short	0x0010
        /*0024*/ 	.byte	0x00, 0xf0, 0x11, 0x00


	//----- nvinfo : EIATTR_KPARAM_INFO
	.align		4
.L_13:
        /*0028*/ 	.byte	0x04, 0x17
        /*002a*/ 	.short	(.L_15 - .L_14)
.L_14:
        /*002c*/ 	.word	0x00000000
        /*0030*/ 	.short	0x0001
        /*0032*/ 	.short	0x0008
        /*0034*/ 	.byte	0x00, 0xf4, 0x21, 0x00


	//----- nvinfo : EIATTR_KPARAM_INFO
	.align		4
.L_15:
        /*0038*/ 	.byte	0x04, 0x17
        /*003a*/ 	.short	(.L_17 - .L_16)
.L_16:
        /*003c*/ 	.word	0x00000000
        /*0040*/ 	.short	0x0000
        /*0042*/ 	.short	0x0000
        /*0044*/ 	.byte	0x00, 0xf4, 0x21, 0x00


	//----- nvinfo : EIATTR_SPARSE_MMA_MASK
	.align		4
.L_17:
        /*0048*/ 	.byte	0x03, 0x50
        /*004a*/ 	.short	0x0000


	//----- nvinfo : EIATTR_MAXREG_COUNT
	.align		4
        /*004c*/ 	.byte	0x03, 0x1b
        /*004e*/ 	.short	0x00ff


	//----- nvinfo : EIATTR_COOP_GROUP_MASK_REGIDS
	.align		4
        /*0050*/ 	.byte	0x04, 0x29
        /*0052*/ 	.short	(.L_19 - .L_18)


	//   ....[0]....
.L_18:
        /*0054*/ 	.word	0xffffffff


	//   ....[1]....
        /*0058*/ 	.word	0xffffffff


	//   ....[2]....
        /*005c*/ 	.word	0xffffffff


	//   ....[3]....
        /*0060*/ 	.word	0xffffffff


	//   ....[4]....
        /*0064*/ 	.word	0xffffffff


	//   ....[5]....
        /*0068*/ 	.word	0xffffffff


	//   ....[6]....
        /*006c*/ 	.word	0xffffffff


	//   ....[7]....
        /*0070*/ 	.word	0xffffffff


	//   ....[8]....
        /*0074*/ 	.word	0xffffffff


	//   ....[9]....
        /*0078*/ 	.word	0xffffffff


	//   ....[10]....
        /*007c*/ 	.word	0xffffffff


	//   ....[11]....
        /*0080*/ 	.word	0xffffffff


	//----- nvinfo : EIATTR_COOP_GROUP_INSTR_OFFSETS
	.align		4
.L_19:
        /*0084*/ 	.byte	0x04, 0x28
        /*0086*/ 	.short	(.L_21 - .L_20)


	//   ....[0]....
.L_20:
        /*0088*/ 	.word	0x000003b0


	//   ....[1]....
        /*008c*/ 	.word	0x000003c0


	//   ....[2]....
        /*0090*/ 	.word	0x000003d0


	//   ....[3]....
        /*0094*/ 	.word	0x000003e0


	//   ....[4]....
        /*0098*/ 	.word	0x00000430


	//   ....[5]....
        /*009c*/ 	.word	0x00000440


	//   ....[6]....
        /*00a0*/ 	.word	0x00000450


	//   ....[7]....
        /*00a4*/ 	.word	0x00000460


	//   ....[8]....
        /*00a8*/ 	.word	0x000004b0


	//   ....[9]....
        /*00ac*/ 	.word	0x000004c0


	//   ....[10]....
        /*00b0*/ 	.word	0x000004d0


	//   ....[11]....
        /*00b4*/ 	.word	0x000004e0


	//----- nvinfo : EIATTR_EXIT_INSTR_OFFSETS
	.align		4
.L_21:
        /*00b8*/ 	.byte	0x04, 0x1c
        /*00ba*/ 	.short	(.L_23 - .L_22)


	//   ....[0]....
.L_22:
        /*00bc*/ 	.word	0x000006c0


	//   ....[1]....
        /*00c0*/ 	.word	0x000006f0


	//----- nvinfo : EIATTR_REQNTID
	.align		4
.L_23:
        /*00c4*/ 	.byte	0x04, 0x10
        /*00c6*/ 	.short	(.L_25 - .L_24)
.L_24:
        /*00c8*/ 	.word	0x00000100
        /*00cc*/ 	.word	0x00000001
        /*00d0*/ 	.word	0x00000001


	//----- nvinfo : EIATTR_CBANK_PARAM_SIZE
	.align		4
.L_25:
        /*00d4*/ 	.byte	0x03, 0x19
        /*00d6*/ 	.short	0x0018


	//----- nvinfo : EIATTR_PARAM_CBANK
	.align		4
        /*00d8*/ 	.byte	0x04, 0x0a
        /*00da*/ 	.short	(.L_27 - .L_26)
	.align		4
.L_26:
        /*00dc*/ 	.word	index@(.nv.constant0.triton_per_fused_mean_37)
        /*00e0*/ 	.short	0x0210
        /*00e2*/ 	.short	0x0018


	//----- nvinfo : EIATTR_SW_WAR
	.align		4
.L_27:
        /*00e4*/ 	.byte	0x04, 0x36
        /*00e6*/ 	.short	(.L_29 - .L_28)
.L_28:
        /*00e8*/ 	.word	0x00000008
.L_29:


//--------------------- .nv.callgraph             --------------------------
	.section	.nv.callgraph,"",@"SHT_CUDA_CALLGRAPH"
	.align	4
	.sectionentsize	8
	.align		4
        /*0000*/ 	.word	0x00000000
	.align		4
        /*0004*/ 	.word	0xffffffff
	.align		4
        /*0008*/ 	.word	0x00000000
	.align		4
        /*000c*/ 	.word	0xfffffffe
	.align		4
        /*0010*/ 	.word	0x00000000
	.align		4
        /*0014*/ 	.word	0xfffffffd
	.align		4
        /*0018*/ 	.word	0x00000000
	.align		4
        /*001c*/ 	.word	0xfffffffc


//--------------------- .text.triton_per_fused_mean_37 --------------------------
	.section	.text.triton_per_fused_mean_37,"ax",@progbits
	.sectionflags	@"SHF_BARRIERS=1"
	.align	128
        .global         triton_per_fused_mean_37
        .type           triton_per_fused_mean_37,@function
        .size           triton_per_fused_mean_37,(.L_x_1 - triton_per_fused_mean_37)
        .other          triton_per_fused_mean_37,@"STO_CUDA_ENTRY STV_DEFAULT"
triton_per_fused_mean_37:
.text.triton_per_fused_mean_37:
[----:B------:R-:W0:Y:S02]  /*0000*/  LDC R1, c[0x0][0x28] ;  /* 0x00000a00ff017b82 */ /* 0x000e240000000800 */
[----:B------:R-:W1:Y:S01]  /*0010*/  S2R R0, SR_CTAID.X ;  /* 0x0000000000007919 */ /* 0x000e620000002500 */
[----:B------:R-:W2:Y:S01]  /*0020*/  LDC.64 R4, c[0x0][0x218] ;  /* 0x00008600ff047b82 */ /* 0x000ea20000000a00 */
[----:B------:R-:W-:Y:S02]  /*0030*/  CS2R R8, SRZ ;  /* 0x0000000000087805 */ /* 0x000fe4000001ff00 */
[----:B------:R-:W-:Y:S01]  /*0040*/  CS2R R10, SRZ ;  /* 0x00000000000a7805 */ /* 0x000fe2000001ff00 */
[----:B------:R-:W3:Y:S01]  /*0050*/  S2R R13, SR_TID.X ;  /* 0x00000000000d7919 */ /* 0x000ee20000002100 */
[----:B------:R-:W-:Y:S01]  /*0060*/  ULDC.64 UR6, c[0x0][0x208] ;  /* 0x0000820000067ab9 */ /* 0x000fe20000000a00 */
[----:B-1----:R-:W-:Y:S02]  /*0070*/  IMAD.SHL.U32 R0, R0, 0x80, RZ ;  /* 0x0000008000007824 */ /* 0x002fe400078e00ff */
[----:B---3--:R-:W-:Y:S01]  /*0080*/  IMAD.SHL.U32 R15, R13, 0x4, RZ ;  /* 0x000000040d0f7824 */ /* 0x008fe200078e00ff */
[----:B------:R-:W-:-:S04]  /*0090*/  SHF.R.U32.HI R18, RZ, 0x5, R13 ;  /* 0x00000005ff127819 */ /* 0x000fc8000001160d */
[----:B------:R-:W-:Y:S02]  /*00a0*/  LOP3.LUT R2, R0, 0x7c, R15, 0xf8, !PT ;  /* 0x0000007c00027812 */ /* 0x000fe400078ef80f */
[----:B------:R-:W-:Y:S02]  /*00b0*/  SGXT.U32 R18, R18, 0x3 ;  /* 0x000000031212781a */ /* 0x000fe40000000000 */
[C---:B------:R-:W-:Y:S01]  /*00c0*/  ISETP.GE.AND P0, PT, R2.reuse, 0x6c0, PT ;  /* 0x000006c00200780c */ /* 0x040fe20003f06270 */
[----:B------:R-:W-:-:S05]  /*00d0*/  IMAD.HI R3, R2, 0x4bda12f7, RZ ;  /* 0x4bda12f702037827 */ /* 0x000fca00078e02ff */
[----:B------:R-:W-:-:S04]  /*00e0*/  SHF.R.U32.HI R6, RZ, 0x1f, R3 ;  /* 0x0000001fff067819 */ /* 0x000fc80000011603 */
[----:B------:R-:W-:-:S05]  /*00f0*/  LEA.HI.SX32 R3, R3, R6, 0x19 ;  /* 0x0000000603037211 */ /* 0x000fca00078fcaff */
[----:B------:R-:W-:-:S04]  /*0100*/  IMAD R7, R3, -0x1b0, R2 ;  /* 0xfffffe5003077824 */ /* 0x000fc800078e0202 */
[----:B------:R-:W-:-:S04]  /*0110*/  IMAD R6, R18, 0x1b0, R7 ;  /* 0x000001b012067824 */ /* 0x000fc800078e0207 */
[----:B------:R-:W-:Y:S01]  /*0120*/  IMAD R3, R3, 0x1b00, R6 ;  /* 0x00001b0003037824 */ /* 0x000fe200078e0206 */
[----:B------:R-:W-:-:S03]  /*0130*/  CS2R R6, SRZ ;  /* 0x0000000000067805 */ /* 0x000fc6000001ff00 */
[C---:B------:R-:W-:Y:S02]  /*0140*/  VIADD R21, R3.reuse, 0xd80 ;  /* 0x00000d8003157836 */ /* 0x040fe40000000000 */
[----:B--2---:R-:W-:-:S04]  /*0150*/  IMAD.WIDE R2, R3, 0x4, R4 ;  /* 0x0000000403027825 */ /* 0x004fc800078e0204 */
[----:B------:R-:W-:Y:S01]  /*0160*/  IMAD.WIDE R20, R21, 0x4, R4 ;  /* 0x0000000415147825 */ /* 0x000fe200078e0204 */
[----:B------:R-:W-:-:S04]  /*0170*/  CS2R R4, SRZ ;  /* 0x0000000000047805 */ /* 0x000fc8000001ff00 */
[----:B------:R-:W2:Y:S04]  /*0180*/  @!P0 LDG.E.128 R8, desc[UR6][R20.64] ;  /* 0x0000000614088981 */ /* 0x000ea8000c1e1d00 */
[----:B------:R1:W3:Y:S01]  /*0190*/  @!P0 LDG.E.128 R4, desc[UR6][R2.64] ;  /* 0x0000000602048981 */ /* 0x0002e2000c1e1d00 */
[----:B------:R-:W4:Y:S01]  /*01a0*/  S2UR UR5, SR_CgaCtaId ;  /* 0x00000000000579c3 */ /* 0x000f220000008800 */
[----:B------:R-:W-:Y:S01]  /*01b0*/  UMOV UR4, 0x400 ;  /* 0x0000040000047882 */ /* 0x000fe20000000000 */
[----:B------:R-:W-:Y:S01]  /*01c0*/  IMAD.SHL.U32 R18, R18, 0x4, RZ ;  /* 0x0000000412127824 */ /* 0x000fe200078e00ff */
[----:B-1----:R-:W-:-:S05]  /*01d0*/  LOP3.LUT R2, R15, 0x7c, RZ, 0xc0, !PT ;  /* 0x0000007c0f027812 */ /* 0x002fca00078ec0ff */
[----:B------:R-:W-:-:S05]  /*01e0*/  IMAD.SHL.U32 R3, R2, 0x20, RZ ;  /* 0x0000002002037824 */ /* 0x000fca00078e00ff */
[----:B------:R-:W-:Y:S01]  /*01f0*/  LOP3.LUT R18, R3, R18, RZ, 0xfc, !PT ;  /* 0x0000001203127212 */ /* 0x000fe200078efcff */
[----:B----4-:R-:W-:Y:S01]  /*0200*/  UPRMT UR4, UR5, 0x654, UR4 ;  /* 0x0000065405047896 */ /* 0x010fe20008000004 */
[----:B------:R-:W-:Y:S02]  /*0210*/  ISETP.GE.AND P1, PT, R13, 0x400, PT ;  /* 0x000004000d00780c */ /* 0x000fe40003f26270 */
[----:B--2---:R-:W-:Y:S02]  /*0220*/  SEL R8, R8, RZ, !P0 ;  /* 0x000000ff08087207 */ /* 0x004fe40004000000 */
[----:B---3--:R-:W-:Y:S02]  /*0230*/  SEL R19, R4, RZ, !P0 ;  /* 0x000000ff04137207 */ /* 0x008fe40004000000 */
[----:B------:R-:W-:Y:S02]  /*0240*/  SEL R4, R5, RZ, !P0 ;  /* 0x000000ff05047207 */ /* 0x000fe40004000000 */
[----:B------:R-:W-:-:S02]  /*0250*/  SEL R5, R6, RZ, !P0 ;  /* 0x000000ff06057207 */ /* 0x000fc40004000000 */
[----:B------:R-:W-:Y:S02]  /*0260*/  SEL R9, R9, RZ, !P0 ;  /* 0x000000ff09097207 */ /* 0x000fe40004000000 */
[----:B------:R-:W-:Y:S02]  /*0270*/  SEL R10, R10, RZ, !P0 ;  /* 0x000000ff0a0a7207 */ /* 0x000fe40004000000 */
[----:B------:R-:W-:Y:S02]  /*0280*/  SEL R11, R11, RZ, !P0 ;  /* 0x000000ff0b0b7207 */ /* 0x000fe40004000000 */
[----:B------:R-:W-:Y:S01]  /*0290*/  SEL R6, R7, RZ, !P0 ;  /* 0x000000ff07067207 */ /* 0x000fe20004000000 */
[----:B------:R-:W-:Y:S01]  /*02a0*/  FADD R8, R19, R8 ;  /* 0x0000000813087221 */ /* 0x000fe20000000000 */
[----:B------:R-:W-:Y:S01]  /*02b0*/  FADD R9, R4, R9 ;  /* 0x0000000904097221 */ /* 0x000fe20000000000 */
[----:B------:R-:W-:Y:S02]  /*02c0*/  FADD R10, R5, R10 ;  /* 0x0000000a050a7221 */ /* 0x000fe40000000000 */
[----:B------:R-:W-:Y:S01]  /*02d0*/  FADD R11, R6, R11 ;  /* 0x0000000b060b7221 */ /* 0x000fe20000000000 */
[----:B------:R-:W-:-:S02]  /*02e0*/  SEL R5, R8, RZ, !P0 ;  /* 0x000000ff08057207 */ /* 0x000fc40004000000 */
[----:B------:R-:W-:Y:S02]  /*02f0*/  SEL R9, R9, RZ, !P0 ;  /* 0x000000ff09097207 */ /* 0x000fe40004000000 */
[----:B------:R-:W-:Y:S02]  /*0300*/  SEL R7, R10, RZ, !P0 ;  /* 0x000000ff0a077207 */ /* 0x000fe40004000000 */
[----:B------:R-:W-:Y:S01]  /*0310*/  SEL R11, R11, RZ, !P0 ;  /* 0x000000ff0b0b7207 */ /* 0x000fe20004000000 */
[----:B------:R-:W-:Y:S04]  /*0320*/  STS [R18+UR4], R5 ;  /* 0x0000000512007988 */ /* 0x000fe80008000804 */
[----:B------:R-:W-:Y:S04]  /*0330*/  STS [R18+UR4+0x20], R9 ;  /* 0x0000200912007988 */ /* 0x000fe80008000804 */
[----:B------:R-:W-:Y:S04]  /*0340*/  STS [R18+UR4+0x40], R7 ;  /* 0x0000400712007988 */ /* 0x000fe80008000804 */
[----:B------:R-:W-:Y:S01]  /*0350*/  STS [R18+UR4+0x60], R11 ;  /* 0x0000600b12007988 */ /* 0x000fe20008000804 */
[----:B------:R-:W-:Y:S06]  /*0360*/  BAR.SYNC.DEFER_BLOCKING 0x0 ;  /* 0x0000000000007b1d */ /* 0x000fec0000010000 */
[----:B------:R-:W1:Y:S04]  /*0370*/  @!P1 LDS R16, [R15+UR4] ;  /* 0x000000040f109984 */ /* 0x000e680008000800 */
[----:B------:R-:W2:Y:S04]  /*0380*/  @!P1 LDS R12, [R15+UR4+0x400] ;  /* 0x000400040f0c9984 */ /* 0x000ea80008000800 */
[----:B------:R-:W3:Y:S04]  /*0390*/  @!P1 LDS R14, [R15+UR4+0x800] ;  /* 0x000800040f0e9984 */ /* 0x000ee80008000800 */
[----:B------:R-:W4:Y:S04]  /*03a0*/  @!P1 LDS R17, [R15+UR4+0xc00] ;  /* 0x000c00040f119984 */ /* 0x000f280008000800 */
[----:B-1----:R-:W1:Y:S04]  /*03b0*/  SHFL.BFLY PT, R19, R16, 0x4, 0x1f ;  /* 0x0c801f0010137f89 */ /* 0x002e6800000e0000 */
[----:B--2---:R-:W2:Y:S04]  /*03c0*/  SHFL.BFLY PT, R21, R12, 0x4, 0x1f ;  /* 0x0c801f000c157f89 */ /* 0x004ea800000e0000 */
[----:B---3--:R-:W3:Y:S04]  /*03d0*/  SHFL.BFLY PT, R5, R14, 0x4, 0x1f ;  /* 0x0c801f000e057f89 */ /* 0x008ee800000e0000 */
[----:B----4-:R-:W4:Y:S01]  /*03e0*/  SHFL.BFLY PT, R4, R17, 0x4, 0x1f ;  /* 0x0c801f0011047f89 */ /* 0x010f2200000e0000 */
[----:B-1----:R-:W-:Y:S01]  /*03f0*/  FADD R19, R16, R19 ;  /* 0x0000001310137221 */ /* 0x002fe20000000000 */
[----:B--2---:R-:W-:Y:S01]  /*0400*/  FADD R21, R12, R21 ;  /* 0x000000150c157221 */ /* 0x004fe20000000000 */
[----:B---3--:R-:W-:Y:S01]  /*0410*/  FADD R8, R14, R5 ;  /* 0x000000050e087221 */ /* 0x008fe20000000000 */
[----:B----4-:R-:W-:-:S03]  /*0420*/  FADD R10, R17, R4 ;  /* 0x00000004110a7221 */ /* 0x010fc60000000000 */
[----:B------:R-:W1:Y:S04]  /*0430*/  SHFL.BFLY PT, R6, R21, 0x2, 0x1f ;  /* 0x0c401f0015067f89 */ /* 0x000e6800000e0000 */
[----:B------:R-:W2:Y:S04]  /*0440*/  SHFL.BFLY PT, R4, R19, 0x2, 0x1f ;  /* 0x0c401f0013047f89 */ /* 0x000ea800000e0000 */
[----:B------:R-:W3:Y:S04]  /*0450*/  SHFL.BFLY PT, R5, R8, 0x2, 0x1f ;  /* 0x0c401f0008057f89 */ /* 0x000ee800000e0000 */
[----:B------:R-:W4:Y:S01]  /*0460*/  SHFL.BFLY PT, R7, R10, 0x2, 0x1f ;  /* 0x0c401f000a077f89 */ /* 0x000f2200000e0000 */
        /* <DEDUP_REMOVED lines=8> */
[----:B------:R-:W-:-:S04]  /*04f0*/  LOP3.LUT P0, RZ, R13, 0x7, RZ, 0xc0, !PT ;  /* 0x000000070dff7812 */ /* 0x000fc8000780c0ff */
[----:B------:R-:W-:Y:S01]  /*0500*/  ISETP.LT.AND P0, PT, R13, 0x400, !P0 ;  /* 0x000004000d00780c */ /* 0x000fe20004701270 */
[----:B-1----:R-:W-:Y:S01]  /*0510*/  FADD R10, R4, R5 ;  /* 0x00000005040a7221 */ /* 0x002fe20000000000 */
[----:B--2---:R-:W-:Y:S01]  /*0520*/  FADD R12, R6, R7 ;  /* 0x00000007060c7221 */ /* 0x004fe20000000000 */
[----:B---3--:R-:W-:Y:S01]  /*0530*/  FADD R14, R9, R14 ;  /* 0x0000000e090e7221 */ /* 0x008fe20000000000 */
[----:B----4-:R-:W-:-:S09]  /*0540*/  FADD R16, R11, R16 ;  /* 0x000000100b107221 */ /* 0x010fd20000000000 */
[----:B------:R1:W-:Y:S04]  /*0550*/  @P0 STS [R15+UR4], R10 ;  /* 0x0000000a0f000988 */ /* 0x0003e80008000804 */
[----:B------:R-:W-:Y:S04]  /*0560*/  @P0 STS [R15+UR4+0x400], R12 ;  /* 0x0004000c0f000988 */ /* 0x000fe80008000804 */
[----:B------:R-:W-:Y:S04]  /*0570*/  @P0 STS [R15+UR4+0x800], R14 ;  /* 0x0008000e0f000988 */ /* 0x000fe80008000804 */
[----:B------:R-:W-:Y:S01]  /*0580*/  @P0 STS [R15+UR4+0xc00], R16 ;  /* 0x000c00100f000988 */ /* 0x000fe20008000804 */
[----:B------:R-:W-:Y:S06]  /*0590*/  BAR.SYNC.DEFER_BLOCKING 0x0 ;  /* 0x0000000000007b1d */ /* 0x000fec0000010000 */
[----:B------:R-:W-:Y:S04]  /*05a0*/  LDS R4, [R3+UR4] ;  /* 0x0000000403047984 */ /* 0x000fe80008000800 */
[----:B------:R-:W-:Y:S04]  /*05b0*/  LDS R5, [R3+UR4+0x20] ;  /* 0x0000200403057984 */ /* 0x000fe80008000800 */
[----:B------:R-:W-:Y:S04]  /*05c0*/  LDS R6, [R3+UR4+0x40] ;  /* 0x0000400403067984 */ /* 0x000fe80008000800 */
[----:B------:R-:W2:Y:S01]  /*05d0*/  LDS R7, [R3+UR4+0x60] ;  /* 0x0000600403077984 */ /* 0x000ea20008000800 */
[----:B------:R-:W-:-:S04]  /*05e0*/  VIADD R9, R3, UR4 ;  /* 0x0000000403097c36 */ /* 0x000fc80008000000 */
[----:B-1----:R-:W-:Y:S01]  /*05f0*/  IMAD R10, R2, -0x1c, R9 ;  /* 0xffffffe4020a7824 */ /* 0x002fe200078e0209 */
[----:B------:R-:W-:Y:S01]  /*0600*/  BAR.SYNC.DEFER_BLOCKING 0x0 ;  /* 0x0000000000007b1d */ /* 0x000fe20000010000 */
[----:B------:R-:W-:-:S04]  /*0610*/  LOP3.LUT R8, R13, 0x7f, RZ, 0xc0, !PT ;  /* 0x0000007f0d087812 */ /* 0x000fc800078ec0ff */
[----:B------:R-:W-:-:S03]  /*0620*/  LEA R11, R8, UR4, 0x2 ;  /* 0x00000004080b7c11 */ /* 0x000fc6000f8e10ff */
[----:B------:R-:W1:Y:S01]  /*0630*/  LDC.64 R8, c[0x0][0x210] ;  /* 0x00008400ff087b82 */ /* 0x000e620000000a00 */
[----:B--2---:R2:W-:Y:S07]  /*0640*/  STS.128 [R10], R4 ;  /* 0x000000040a007388 */ /* 0x0045ee0000000c00 */
[----:B------:R-:W-:Y:S01]  /*0650*/  BAR.SYNC.DEFER_BLOCKING 0x0 ;  /* 0x0000000000007b1d */ /* 0x000fe20000010000 */
[----:B------:R-:W-:Y:S02]  /*0660*/  LOP3.LUT P0, RZ, R13, 0x80, RZ, 0xc0, !PT ;  /* 0x000000800dff7812 */ /* 0x000fe4000780c0ff */
[----:B------:R-:W-:-:S04]  /*0670*/  LOP3.LUT R3, R0, 0x7f, R13, 0xf8, !PT ;  /* 0x0000007f00037812 */ /* 0x000fc800078ef80d */
[C---:B------:R-:W-:Y:S01]  /*0680*/  ISETP.LT.AND P0, PT, R3.reuse, 0x6c0, !P0 ;  /* 0x000006c00300780c */ /* 0x040fe20004701270 */
[----:B------:R-:W3:Y:S01]  /*0690*/  LDS R11, [R11] ;  /* 0x000000000b0b7984 */ /* 0x000ee20000000800 */
[----:B-1----:R-:W-:Y:S01]  /*06a0*/  IMAD.WIDE R2, R3, 0x4, R8 ;  /* 0x0000000403027825 */ /* 0x002fe200078e0208 */
[----:B------:R-:W-:Y:S10]  /*06b0*/  BAR.SYNC.DEFER_BLOCKING 0x0 ;  /* 0x0000000000007b1d */ /* 0x000ff40000010000 */
[----:B--2---:R-:W-:Y:S05]  /*06c0*/  @!P0 EXIT ;  /* 0x000000000000894d */ /* 0x004fea0003800000 */
[----:B---3--:R-:W-:-:S05]  /*06d0*/  FMUL R11, R11, 0.0625 ;  /* 0x3d8000000b0b7820 */ /* 0x008fca0000400000 */
[----:B------:R-:W-:Y:S01]  /*06e0*/  STG.E desc[UR6][R2.64], R11 ;  /* 0x0000000b02007986 */ /* 0x000fe2000c101906 */
[----:B------:R-:W-:Y:S05]  /*06f0*/  EXIT ;  /* 0x000000000000794d */ /* 0x000fea0003800000 */
.L_x_0:
[----:B------:R-:W-:-:S00]  /*0700*/  BRA `(.L_x_0) ;  /* 0xfffffffc00fc7947 */ /* 0x000fc0000383ffff */
[----:B------:R-:W-:-:S00]  /*0710*/  NOP ;  /* 0x0000000000007918 */ /* 0x000fc00000000000 */
        /* <DEDUP_REMOVED lines=14> */
.L_x_1:


//--------------------- .nv.shared.triton_per_fused_mean_37 --------------------------
	.section	.nv.shared.triton_per_fused_mean_37,"aw",@nobits
	.sectionflags	@""
	.align	16
	.zero		1024


//--------------------- .nv.constant0.triton_per_fused_mean_37 --------------------------
	.section	.nv.constant0.triton_per_fused_mean_37,"a",@progbits
	.sectionflags	@""
	.align	4
.nv.constant0.triton_per_fused_mean_37:
	.zero		552
